//
// Generated by NVIDIA NVVM Compiler
//
// Compiler Build ID: CL-36424714
// Cuda compilation tools, release 13.0, V13.0.88
// Based on NVVM 20.0.0
//

.version 9.0
.target sm_100
.address_size 64

	// .globl	_Z16test_shf_l_clampPjS_S_S_

.visible .entry _Z16test_shf_l_clampPjS_S_S_(
	.param .u64 .ptr .align 1 _Z16test_shf_l_clampPjS_S_S__param_0,
	.param .u64 .ptr .align 1 _Z16test_shf_l_clampPjS_S_S__param_1,
	.param .u64 .ptr .align 1 _Z16test_shf_l_clampPjS_S_S__param_2,
	.param .u64 .ptr .align 1 _Z16test_shf_l_clampPjS_S_S__param_3
)
{
	.reg .b32 	%r<5>;
	.reg .b64 	%rd<9>;

	ld.param.u64 	%rd1, [_Z16test_shf_l_clampPjS_S_S__param_0];
	ld.param.u64 	%rd2, [_Z16test_shf_l_clampPjS_S_S__param_1];
	ld.param.u64 	%rd3, [_Z16test_shf_l_clampPjS_S_S__param_2];
	ld.param.u64 	%rd4, [_Z16test_shf_l_clampPjS_S_S__param_3];
	cvta.to.global.u64 	%rd5, %rd4;
	cvta.to.global.u64 	%rd6, %rd3;
	cvta.to.global.u64 	%rd7, %rd2;
	cvta.to.global.u64 	%rd8, %rd1;
	ld.global.u32 	%r2, [%rd8];
	ld.global.u32 	%r3, [%rd7];
	ld.global.u32 	%r4, [%rd6];
	// begin inline asm
	shf.l.clamp.b32 %r1, %r2, %r3, %r4;
	// end inline asm
	st.global.u32 	[%rd5], %r1;
	ret;

}
	// .globl	_Z16test_shf_r_clampPjS_S_S_
.visible .entry _Z16test_shf_r_clampPjS_S_S_(
	.param .u64 .ptr .align 1 _Z16test_shf_r_clampPjS_S_S__param_0,
	.param .u64 .ptr .align 1 _Z16test_shf_r_clampPjS_S_S__param_1,
	.param .u64 .ptr .align 1 _Z16test_shf_r_clampPjS_S_S__param_2,
	.param .u64 .ptr .align 1 _Z16test_shf_r_clampPjS_S_S__param_3
)
{
	.reg .b32 	%r<5>;
	.reg .b64 	%rd<9>;

	ld.param.u64 	%rd1, [_Z16test_shf_r_clampPjS_S_S__param_0];
	ld.param.u64 	%rd2, [_Z16test_shf_r_clampPjS_S_S__param_1];
	ld.param.u64 	%rd3, [_Z16test_shf_r_clampPjS_S_S__param_2];
	ld.param.u64 	%rd4, [_Z16test_shf_r_clampPjS_S_S__param_3];
	cvta.to.global.u64 	%rd5, %rd4;
	cvta.to.global.u64 	%rd6, %rd3;
	cvta.to.global.u64 	%rd7, %rd2;
	cvta.to.global.u64 	%rd8, %rd1;
	ld.global.u32 	%r2, [%rd8];
	ld.global.u32 	%r3, [%rd7];
	ld.global.u32 	%r4, [%rd6];
	// begin inline asm
	shf.r.clamp.b32 %r1, %r2, %r3, %r4;
	// end inline asm
	st.global.u32 	[%rd5], %r1;
	ret;

}
	// .globl	_Z15test_shf_l_wrapPjS_S_S_
.visible .entry _Z15test_shf_l_wrapPjS_S_S_(
	.param .u64 .ptr .align 1 _Z15test_shf_l_wrapPjS_S_S__param_0,
	.param .u64 .ptr .align 1 _Z15test_shf_l_wrapPjS_S_S__param_1,
	.param .u64 .ptr .align 1 _Z15test_shf_l_wrapPjS_S_S__param_2,
	.param .u64 .ptr .align 1 _Z15test_shf_l_wrapPjS_S_S__param_3
)
{
	.reg .b32 	%r<5>;
	.reg .b64 	%rd<9>;

	ld.param.u64 	%rd1, [_Z15test_shf_l_wrapPjS_S_S__param_0];
	ld.param.u64 	%rd2, [_Z15test_shf_l_wrapPjS_S_S__param_1];
	ld.param.u64 	%rd3, [_Z15test_shf_l_wrapPjS_S_S__param_2];
	ld.param.u64 	%rd4, [_Z15test_shf_l_wrapPjS_S_S__param_3];
	cvta.to.global.u64 	%rd5, %rd4;
	cvta.to.global.u64 	%rd6, %rd3;
	cvta.to.global.u64 	%rd7, %rd2;
	cvta.to.global.u64 	%rd8, %rd1;
	ld.global.u32 	%r2, [%rd8];
	ld.global.u32 	%r3, [%rd7];
	ld.global.u32 	%r4, [%rd6];
	// begin inline asm
	shf.l.wrap.b32 %r1, %r2, %r3, %r4;
	// end inline asm
	st.global.u32 	[%rd5], %r1;
	ret;

}
	// .globl	_Z15test_shf_r_wrapPjS_S_S_
.visible .entry _Z15test_shf_r_wrapPjS_S_S_(
	.param .u64 .ptr .align 1 _Z15test_shf_r_wrapPjS_S_S__param_0,
	.param .u64 .ptr .align 1 _Z15test_shf_r_wrapPjS_S_S__param_1,
	.param .u64 .ptr .align 1 _Z15test_shf_r_wrapPjS_S_S__param_2,
	.param .u64 .ptr .align 1 _Z15test_shf_r_wrapPjS_S_S__param_3
)
{
	.reg .b32 	%r<5>;
	.reg .b64 	%rd<9>;

	ld.param.u64 	%rd1, [_Z15test_shf_r_wrapPjS_S_S__param_0];
	ld.param.u64 	%rd2, [_Z15test_shf_r_wrapPjS_S_S__param_1];
	ld.param.u64 	%rd3, [_Z15test_shf_r_wrapPjS_S_S__param_2];
	ld.param.u64 	%rd4, [_Z15test_shf_r_wrapPjS_S_S__param_3];
	cvta.to.global.u64 	%rd5, %rd4;
	cvta.to.global.u64 	%rd6, %rd3;
	cvta.to.global.u64 	%rd7, %rd2;
	cvta.to.global.u64 	%rd8, %rd1;
	ld.global.u32 	%r2, [%rd8];
	ld.global.u32 	%r3, [%rd7];
	ld.global.u32 	%r4, [%rd6];
	// begin inline asm
	shf.r.wrap.b32 %r1, %r2, %r3, %r4;
	// end inline asm
	st.global.u32 	[%rd5], %r1;
	ret;

}


// ===== COMPILED SASS (sm_100) =====

	.target	sm_100

	.elftype	@"ET_EXEC"


//--------------------- .note.nv.tkinfo           --------------------------
	.section	.note.nv.tkinfo,"",@"SHT_NOTE"
	.sectionflags	@"SHF_NOTE_NV_TKINFO"
	.tkinfo
        /*0018*/ 	.word	0x00000002
        /*0030*/ 	.string	""
        /*0030*/ 	.string	"ptxas"
        /*0030*/ 	.string	"Cuda compilation tools, release 13.0, V13.0.88"
        /*0030*/ 	.string	"Build cuda_13.0.r13.0/compiler.36424714_0"
        /*0030*/ 	.string	"-arch sm_100 -m 64 "



//--------------------- .note.nv.cuinfo           --------------------------
	.section	.note.nv.cuinfo,"",@"SHT_NOTE"
	.sectionflags	@"SHF_NOTE_NV_CUINFO"
        /*0018*/ 	.short	0x0002
        /*001a*/ 	.short	0x0064
        /*001c*/ 	.short	0x0082
	.zero		2


//--------------------- .nv.info                  --------------------------
	.section	.nv.info,"",@"SHT_CUDA_INFO"
	.align	4


	//----- nvinfo : EIATTR_REGCOUNT
	.align		4
        /*0000*/ 	.byte	0x04, 0x2f
        /*0002*/ 	.short	(.L_1 - .L_0)
	.align		4
.L_0:
        /*0004*/ 	.word	index@(_Z16test_shf_l_clampPjS_S_S_)
        /*0008*/ 	.word	0x0000000e


	//----- nvinfo : EIATTR_FRAME_SIZE
	.align		4
.L_1:
        /*000c*/ 	.byte	0x04, 0x11
        /*000e*/ 	.short	(.L_3 - .L_2)
	.align		4
.L_2:
        /*0010*/ 	.word	index@(_Z16test_shf_l_clampPjS_S_S_)
        /*0014*/ 	.word	0x00000000


	//----- nvinfo : EIATTR_REGCOUNT
	.align		4
.L_3:
        /*0018*/ 	.byte	0x04, 0x2f
        /*001a*/ 	.short	(.L_5 - .L_4)
	.align		4
.L_4:
        /*001c*/ 	.word	index@(_Z16test_shf_r_clampPjS_S_S_)
        /*0020*/ 	.word	0x0000000e


	//----- nvinfo : EIATTR_FRAME_SIZE
	.align		4
.L_5:
        /*0024*/ 	.byte	0x04, 0x11
        /*0026*/ 	.short	(.L_7 - .L_6)
	.align		4
.L_6:
        /*0028*/ 	.word	index@(_Z16test_shf_r_clampPjS_S_S_)
        /*002c*/ 	.word	0x00000000


	//----- nvinfo : EIATTR_REGCOUNT
	.align		4
.L_7:
        /*0030*/ 	.byte	0x04, 0x2f
        /*0032*/ 	.short	(.L_9 - .L_8)
	.align		4
.L_8:
        /*0034*/ 	.word	index@(_Z15test_shf_l_wrapPjS_S_S_)
        /*0038*/ 	.word	0x0000000e


	//----- nvinfo : EIATTR_FRAME_SIZE
	.align		4
.L_9:
        /*003c*/ 	.byte	0x04, 0x11
        /*003e*/ 	.short	(.L_11 - .L_10)
	.align		4
.L_10:
        /*0040*/ 	.word	index@(_Z15test_shf_l_wrapPjS_S_S_)
        /*0044*/ 	.word	0x00000000


	//----- nvinfo : EIATTR_REGCOUNT
	.align		4
.L_11:
        /*0048*/ 	.byte	0x04, 0x2f
        /*004a*/ 	.short	(.L_13 - .L_12)
	.align		4
.L_12:
        /*004c*/ 	.word	index@(_Z15test_shf_r_wrapPjS_S_S_)
        /*0050*/ 	.word	0x0000000e


	//----- nvinfo : EIATTR_FRAME_SIZE
	.align		4
.L_13:
        /*0054*/ 	.byte	0x04, 0x11
        /*0056*/ 	.short	(.L_15 - .L_14)
	.align		4
.L_14:
        /*0058*/ 	.word	index@(_Z15test_shf_r_wrapPjS_S_S_)
        /*005c*/ 	.word	0x00000000


	//----- nvinfo : EIATTR_MIN_STACK_SIZE
	.align		4
.L_15:
        /*0060*/ 	.byte	0x04, 0x12
        /*0062*/ 	.short	(.L_17 - .L_16)
	.align		4
.L_16:
        /*0064*/ 	.word	index@(_Z15test_shf_r_wrapPjS_S_S_)
        /*0068*/ 	.word	0x00000000


	//----- nvinfo : EIATTR_MIN_STACK_SIZE
	.align		4
.L_17:
        /*006c*/ 	.byte	0x04, 0x12
        /*006e*/ 	.short	(.L_19 - .L_18)
	.align		4
.L_18:
        /*0070*/ 	.word	index@(_Z15test_shf_l_wrapPjS_S_S_)
        /*0074*/ 	.word	0x00000000


	//----- nvinfo : EIATTR_MIN_STACK_SIZE
	.align		4
.L_19:
        /*0078*/ 	.byte	0x04, 0x12
        /*007a*/ 	.short	(.L_21 - .L_20)
	.align		4
.L_20:
        /*007c*/ 	.word	index@(_Z16test_shf_r_clampPjS_S_S_)
        /*0080*/ 	.word	0x00000000


	//----- nvinfo : EIATTR_MIN_STACK_SIZE
	.align		4
.L_21:
        /*0084*/ 	.byte	0x04, 0x12
        /*0086*/ 	.short	(.L_23 - .L_22)
	.align		4
.L_22:
        /*0088*/ 	.word	index@(_Z16test_shf_l_clampPjS_S_S_)
        /*008c*/ 	.word	0x00000000
.L_23:


//--------------------- .nv.compat                --------------------------
	.section	.nv.compat,"",@"SHT_CUDA_COMPAT_INFO"
	.align	4
        /*0000*/ 	.byte	0x02, 0x09, 0x00, 0x00, 0x02, 0x02, 0x01, 0x00, 0x02, 0x05, 0x05, 0x00, 0x03, 0x07, 0x01, 0x01
        /*0010*/ 	.byte	0x02, 0x03, 0x00, 0x00, 0x02, 0x06, 0x01, 0x00, 0x04, 0x0b, 0x08, 0x00, 0x09, 0x00, 0x00, 0x00
        /*0020*/ 	.byte	0x00, 0x00, 0x00, 0x00


//--------------------- .nv.info._Z15test_shf_r_wrapPjS_S_S_ --------------------------
	.section	.nv.info._Z15test_shf_r_wrapPjS_S_S_,"",@"SHT_CUDA_INFO"
	.sectionflags	@""
	.align	4


	//----- nvinfo : EIATTR_CUDA_API_VERSION
	.align		4
        /*0000*/ 	.byte	0x04, 0x37
        /*0002*/ 	.short	(.L_25 - .L_24)
.L_24:
        /*0004*/ 	.word	0x00000082


	//----- nvinfo : EIATTR_KPARAM_INFO
	.align		4
.L_25:
        /*0008*/ 	.byte	0x04, 0x17
        /*000a*/ 	.short	(.L_27 - .L_26)
.L_26:
        /*000c*/ 	.word	0x00000000
        /*0010*/ 	.short	0x0003
        /*0012*/ 	.short	0x0018
        /*0014*/ 	.byte	0x00, 0xf5, 0x21, 0x00


	//----- nvinfo : EIATTR_KPARAM_INFO
	.align		4
.L_27:
        /*0018*/ 	.byte	0x04, 0x17
        /*001a*/ 	.short	(.L_29 - .L_28)
.L_28:
        /*001c*/ 	.word	0x00000000
        /*0020*/ 	.short	0x0002
        /*0022*/ 	.short	0x0010
        /*0024*/ 	.byte	0x00, 0xf5, 0x21, 0x00


	//----- nvinfo : EIATTR_KPARAM_INFO
	.align		4
.L_29:
        /*0028*/ 	.byte	0x04, 0x17
        /*002a*/ 	.short	(.L_31 - .L_30)
.L_30:
        /*002c*/ 	.word	0x00000000
        /*0030*/ 	.short	0x0001
        /*0032*/ 	.short	0x0008
        /*0034*/ 	.byte	0x00, 0xf5, 0x21, 0x00


	//----- nvinfo : EIATTR_KPARAM_INFO
	.align		4
.L_31:
        /*0038*/ 	.byte	0x04, 0x17
        /*003a*/ 	.short	(.L_33 - .L_32)
.L_32:
        /*003c*/ 	.word	0x00000000
        /*0040*/ 	.short	0x0000
        /*0042*/ 	.short	0x0000
        /*0044*/ 	.byte	0x00, 0xf5, 0x21, 0x00


	//----- nvinfo : EIATTR_SPARSE_MMA_MASK
	.align		4
.L_33:
        /*0048*/ 	.byte	0x03, 0x50
        /*004a*/ 	.short	0x0000


	//----- nvinfo : EIATTR_MAXREG_COUNT
	.align		4
        /*004c*/ 	.byte	0x03, 0x1b
        /*004e*/ 	.short	0x00ff


	//----- nvinfo : EIATTR_MERCURY_ISA_VERSION
	.align		4
        /*0050*/ 	.byte	0x03, 0x5f
        /*0052*/ 	.short	0x0101


	//----- nvinfo : EIATTR_VRC_CTA_INIT_COUNT
	.align		4
        /*0054*/ 	.byte	0x02, 0x4a
	.zero		1
	.zero		1


	//----- nvinfo : EIATTR_EXIT_INSTR_OFFSETS
	.align		4
        /*0058*/ 	.byte	0x04, 0x1c
        /*005a*/ 	.short	(.L_35 - .L_34)


	//   ....[0]....
.L_34:
        /*005c*/ 	.word	0x000000b0


	//----- nvinfo : EIATTR_CBANK_PARAM_SIZE
	.align		4
.L_35:
        /*0060*/ 	.byte	0x03, 0x19
        /*0062*/ 	.short	0x0020


	//----- nvinfo : EIATTR_PARAM_CBANK
	.align		4
        /*0064*/ 	.byte	0x04, 0x0a
        /*0066*/ 	.short	(.L_37 - .L_36)
	.align		4
.L_36:
        /*0068*/ 	.word	index@(.nv.constant0._Z15test_shf_r_wrapPjS_S_S_)
        /*006c*/ 	.short	0x0380
        /*006e*/ 	.short	0x0020


	//----- nvinfo : EIATTR_SW_WAR
	.align		4
.L_37:
        /*0070*/ 	.byte	0x04, 0x36
        /*0072*/ 	.short	(.L_39 - .L_38)
.L_38:
        /*0074*/ 	.word	0x00000008
.L_39:


//--------------------- .nv.info._Z15test_shf_l_wrapPjS_S_S_ --------------------------
	.section	.nv.info._Z15test_shf_l_wrapPjS_S_S_,"",@"SHT_CUDA_INFO"
	.sectionflags	@""
	.align	4


	//----- nvinfo : EIATTR_CUDA_API_VERSION
	.align		4
        /*0000*/ 	.byte	0x04, 0x37
        /*0002*/ 	.short	(.L_41 - .L_40)
.L_40:
        /*0004*/ 	.word	0x00000082


	//----- nvinfo : EIATTR_KPARAM_INFO
	.align		4
.L_41:
        /*0008*/ 	.byte	0x04, 0x17
        /*000a*/ 	.short	(.L_43 - .L_42)
.L_42:
        /*000c*/ 	.word	0x00000000
        /*0010*/ 	.short	0x0003
        /*0012*/ 	.short	0x0018
        /*0014*/ 	.byte	0x00, 0xf5, 0x21, 0x00


	//----- nvinfo : EIATTR_KPARAM_INFO
	.align		4
.L_43:
        /*0018*/ 	.byte	0x04, 0x17
        /*001a*/ 	.short	(.L_45 - .L_44)
.L_44:
        /*001c*/ 	.word	0x00000000
        /*0020*/ 	.short	0x0002
        /*0022*/ 	.short	0x0010
        /*0024*/ 	.byte	0x00, 0xf5, 0x21, 0x00


	//----- nvinfo : EIATTR_KPARAM_INFO
	.align		4
.L_45:
        /*0028*/ 	.byte	0x04, 0x17
        /*002a*/ 	.short	(.L_47 - .L_46)
.L_46:
        /*002c*/ 	.word	0x00000000
        /*0030*/ 	.short	0x0001
        /*0032*/ 	.short	0x0008
        /*0034*/ 	.byte	0x00, 0xf5, 0x21, 0x00


	//----- nvinfo : EIATTR_KPARAM_INFO
	.align		4
.L_47:
        /*0038*/ 	.byte	0x04, 0x17
        /*003a*/ 	.short	(.L_49 - .L_48)
.L_48:
        /*003c*/ 	.word	0x00000000
        /*0040*/ 	.short	0x0000
        /*0042*/ 	.short	0x0000
        /*0044*/ 	.byte	0x00, 0xf5, 0x21, 0x00


	//----- nvinfo : EIATTR_SPARSE_MMA_MASK
	.align		4
.L_49:
        /*0048*/ 	.byte	0x03, 0x50
        /*004a*/ 	.short	0x0000


	//----- nvinfo : EIATTR_MAXREG_COUNT
	.align		4
        /*004c*/ 	.byte	0x03, 0x1b
        /*004e*/ 	.short	0x00ff


	//----- nvinfo : EIATTR_MERCURY_ISA_VERSION
	.align		4
        /*0050*/ 	.byte	0x03, 0x5f
        /*0052*/ 	.short	0x0101


	//----- nvinfo : EIATTR_VRC_CTA_INIT_COUNT
	.align		4
        /*0054*/ 	.byte	0x02, 0x4a
	.zero		1
	.zero		1


	//----- nvinfo : EIATTR_EXIT_INSTR_OFFSETS
	.align		4
        /*0058*/ 	.byte	0x04, 0x1c
        /*005a*/ 	.short	(.L_51 - .L_50)


	//   ....[0]....
.L_50:
        /*005c*/ 	.word	0x000000b0


	//----- nvinfo : EIATTR_CBANK_PARAM_SIZE
	.align		4
.L_51:
        /*0060*/ 	.byte	0x03, 0x19
        /*0062*/ 	.short	0x0020


	//----- nvinfo : EIATTR_PARAM_CBANK
	.align		4
        /*0064*/ 	.byte	0x04, 0x0a
        /*0066*/ 	.short	(.L_53 - .L_52)
	.align		4
.L_52:
        /*0068*/ 	.word	index@(.nv.constant0._Z15test_shf_l_wrapPjS_S_S_)
        /*006c*/ 	.short	0x0380
        /*006e*/ 	.short	0x0020


	//----- nvinfo : EIATTR_SW_WAR
	.align		4
.L_53:
        /*0070*/ 	.byte	0x04, 0x36
        /*0072*/ 	.short	(.L_55 - .L_54)
.L_54:
        /*0074*/ 	.word	0x00000008
.L_55:


//--------------------- .nv.info._Z16test_shf_r_clampPjS_S_S_ --------------------------
	.section	.nv.info._Z16test_shf_r_clampPjS_S_S_,"",@"SHT_CUDA_INFO"
	.sectionflags	@""
	.align	4


	//----- nvinfo : EIATTR_CUDA_API_VERSION
	.align		4
        /*0000*/ 	.byte	0x04, 0x37
        /*0002*/ 	.short	(.L_57 - .L_56)
.L_56:
        /*0004*/ 	.word	0x00000082


	//----- nvinfo : EIATTR_KPARAM_INFO
	.align		4
.L_57:
        /*0008*/ 	.byte	0x04, 0x17
        /*000a*/ 	.short	(.L_59 - .L_58)
.L_58:
        /*000c*/ 	.word	0x00000000
        /*0010*/ 	.short	0x0003
        /*0012*/ 	.short	0x0018
        /*0014*/ 	.byte	0x00, 0xf5, 0x21, 0x00


	//----- nvinfo : EIATTR_KPARAM_INFO
	.align		4
.L_59:
        /*0018*/ 	.byte	0x04, 0x17
        /*001a*/ 	.short	(.L_61 - .L_60)
.L_60:
        /*001c*/ 	.word	0x00000000
        /*0020*/ 	.short	0x0002
        /*0022*/ 	.short	0x0010
        /*0024*/ 	.byte	0x00, 0xf5, 0x21, 0x00


	//----- nvinfo : EIATTR_KPARAM_INFO
	.align		4
.L_61:
        /*0028*/ 	.byte	0x04, 0x17
        /*002a*/ 	.short	(.L_63 - .L_62)
.L_62:
        /*002c*/ 	.word	0x00000000
        /*0030*/ 	.short	0x0001
        /*0032*/ 	.short	0x0008
        /*0034*/ 	.byte	0x00, 0xf5, 0x21, 0x00


	//----- nvinfo : EIATTR_KPARAM_INFO
	.align		4
.L_63:
        /*0038*/ 	.byte	0x04, 0x17
        /*003a*/ 	.short	(.L_65 - .L_64)
.L_64:
        /*003c*/ 	.word	0x00000000
        /*0040*/ 	.short	0x0000
        /*0042*/ 	.short	0x0000
        /*0044*/ 	.byte	0x00, 0xf5, 0x21, 0x00


	//----- nvinfo : EIATTR_SPARSE_MMA_MASK
	.align		4
.L_65:
        /*0048*/ 	.byte	0x03, 0x50
        /*004a*/ 	.short	0x0000


	//----- nvinfo : EIATTR_MAXREG_COUNT
	.align		4
        /*004c*/ 	.byte	0x03, 0x1b
        /*004e*/ 	.short	0x00ff


	//----- nvinfo : EIATTR_MERCURY_ISA_VERSION
	.align		4
        /*0050*/ 	.byte	0x03, 0x5f
        /*0052*/ 	.short	0x0101


	//----- nvinfo : EIATTR_VRC_CTA_INIT_COUNT
	.align		4
        /*0054*/ 	.byte	0x02, 0x4a
	.zero		1
	.zero		1


	//----- nvinfo : EIATTR_EXIT_INSTR_OFFSETS
	.align		4
        /*0058*/ 	.byte	0x04, 0x1c
        /*005a*/ 	.short	(.L_67 - .L_66)


	//   ....[0]....
.L_66:
        /*005c*/ 	.word	0x000000b0


	//----- nvinfo : EIATTR_CBANK_PARAM_SIZE
	.align		4
.L_67:
        /*0060*/ 	.byte	0x03, 0x19
        /*0062*/ 	.short	0x0020


	//----- nvinfo : EIATTR_PARAM_CBANK
	.align		4
        /*0064*/ 	.byte	0x04, 0x0a
        /*0066*/ 	.short	(.L_69 - .L_68)
	.align		4
.L_68:
        /*0068*/ 	.word	index@(.nv.constant0._Z16test_shf_r_clampPjS_S_S_)
        /*006c*/ 	.short	0x0380
        /*006e*/ 	.short	0x0020


	//----- nvinfo : EIATTR_SW_WAR
	.align		4
.L_69:
        /*0070*/ 	.byte	0x04, 0x36
        /*0072*/ 	.short	(.L_71 - .L_70)
.L_70:
        /*0074*/ 	.word	0x00000008
.L_71:


//--------------------- .nv.info._Z16test_shf_l_clampPjS_S_S_ --------------------------
	.section	.nv.info._Z16test_shf_l_clampPjS_S_S_,"",@"SHT_CUDA_INFO"
	.sectionflags	@""
	.align	4


	//----- nvinfo : EIATTR_CUDA_API_VERSION
	.align		4
        /*0000*/ 	.byte	0x04, 0x37
        /*0002*/ 	.short	(.L_73 - .L_72)
.L_72:
        /*0004*/ 	.word	0x00000082


	//----- nvinfo : EIATTR_KPARAM_INFO
	.align		4
.L_73:
        /*0008*/ 	.byte	0x04, 0x17
        /*000a*/ 	.short	(.L_75 - .L_74)
.L_74:
        /*000c*/ 	.word	0x00000000
        /*0010*/ 	.short	0x0003
        /*0012*/ 	.short	0x0018
        /*0014*/ 	.byte	0x00, 0xf5, 0x21, 0x00


	//----- nvinfo : EIATTR_KPARAM_INFO
	.align		4
.L_75:
        /*0018*/ 	.byte	0x04, 0x17
        /*001a*/ 	.short	(.L_77 - .L_76)
.L_76:
        /*001c*/ 	.word	0x00000000
        /*0020*/ 	.short	0x0002
        /*0022*/ 	.short	0x0010
        /*0024*/ 	.byte	0x00, 0xf5, 0x21, 0x00


	//----- nvinfo : EIATTR_KPARAM_INFO
	.align		4
.L_77:
        /*0028*/ 	.byte	0x04, 0x17
        /*002a*/ 	.short	(.L_79 - .L_78)
.L_78:
        /*002c*/ 	.word	0x00000000
        /*0030*/ 	.short	0x0001
        /*0032*/ 	.short	0x0008
        /*0034*/ 	.byte	0x00, 0xf5, 0x21, 0x00


	//----- nvinfo : EIATTR_KPARAM_INFO
	.align		4
.L_79:
        /*0038*/ 	.byte	0x04, 0x17
        /*003a*/ 	.short	(.L_81 - .L_80)
.L_80:
        /*003c*/ 	.word	0x00000000
        /*0040*/ 	.short	0x0000
        /*0042*/ 	.short	0x0000
        /*0044*/ 	.byte	0x00, 0xf5, 0x21, 0x00


	//----- nvinfo : EIATTR_SPARSE_MMA_MASK
	.align		4
.L_81:
        /*0048*/ 	.byte	0x03, 0x50
        /*004a*/ 	.short	0x0000


	//----- nvinfo : EIATTR_MAXREG_COUNT
	.align		4
        /*004c*/ 	.byte	0x03, 0x1b
        /*004e*/ 	.short	0x00ff


	//----- nvinfo : EIATTR_MERCURY_ISA_VERSION
	.align		4
        /*0050*/ 	.byte	0x03, 0x5f
        /*0052*/ 	.short	0x0101


	//----- nvinfo : EIATTR_VRC_CTA_INIT_COUNT
	.align		4
        /*0054*/ 	.byte	0x02, 0x4a
	.zero		1
	.zero		1


	//----- nvinfo : EIATTR_EXIT_INSTR_OFFSETS
	.align		4
        /*0058*/ 	.byte	0x04, 0x1c
        /*005a*/ 	.short	(.L_83 - .L_82)


	//   ....[0]....
.L_82:
        /*005c*/ 	.word	0x000000b0


	//----- nvinfo : EIATTR_CBANK_PARAM_SIZE
	.align		4
.L_83:
        /*0060*/ 	.byte	0x03, 0x19
        /*0062*/ 	.short	0x0020


	//----- nvinfo : EIATTR_PARAM_CBANK
	.align		4
        /*0064*/ 	.byte	0x04, 0x0a
        /*0066*/ 	.short	(.L_85 - .L_84)
	.align		4
.L_84:
        /*0068*/ 	.word	index@(.nv.constant0._Z16test_shf_l_clampPjS_S_S_)
        /*006c*/ 	.short	0x0380
        /*006e*/ 	.short	0x0020


	//----- nvinfo : EIATTR_SW_WAR
	.align		4
.L_85:
        /*0070*/ 	.byte	0x04, 0x36
        /*0072*/ 	.short	(.L_87 - .L_86)
.L_86:
        /*0074*/ 	.word	0x00000008
.L_87:


//--------------------- .nv.callgraph             --------------------------
	.section	.nv.callgraph,"",@"SHT_CUDA_CALLGRAPH"
	.align	4
	.sectionentsize	8
	.align		4
        /*0000*/ 	.word	0x00000000
	.align		4
        /*0004*/ 	.word	0xffffffff
	.align		4
        /*0008*/ 	.word	0x00000000
	.align		4
        /*000c*/ 	.word	0xfffffffe
	.align		4
        /*0010*/ 	.word	0x00000000
	.align		4
        /*0014*/ 	.word	0xfffffffd
	.align		4
        /*0018*/ 	.word	0x00000000
	.align		4
        /*001c*/ 	.word	0xfffffffc


//--------------------- .text._Z15test_shf_r_wrapPjS_S_S_ --------------------------
	.section	.text._Z15test_shf_r_wrapPjS_S_S_,"ax",@progbits
	.align	128
        .global         _Z15test_shf_r_wrapPjS_S_S_
        .type           _Z15test_shf_r_wrapPjS_S_S_,@function
        .size           _Z15test_shf_r_wrapPjS_S_S_,(.L_x_4 - _Z15test_shf_r_wrapPjS_S_S_)
        .other          _Z15test_shf_r_wrapPjS_S_S_,@"STO_CUDA_ENTRY STV_DEFAULT"
_Z15test_shf_r_wrapPjS_S_S_:
.text._Z15test_shf_r_wrapPjS_S_S_:
[----:B------:R-:W-:Y:S08]  /*0000*/  LDC R1, c[0x0][0x37c] ;  /* 0x0000df00ff017b82 */ /* 0x000ff00000000800 */
[----:B------:R-:W0:Y:S01]  /*0010*/  LDC.64 R2, c[0x0][0x380] ;  /* 0x0000e000ff027b82 */ /* 0x000e220000000a00 */
[----:B------:R-:W0:Y:S07]  /*0020*/  LDCU.64 UR4, c[0x0][0x358] ;  /* 0x00006b00ff0477ac */ /* 0x000e2e0008000a00 */
[----:B------:R-:W1:Y:S08]  /*0030*/  LDC.64 R4, c[0x0][0x388] ;  /* 0x0000e200ff047b82 */ /* 0x000e700000000a00 */
[----:B------:R-:W2:Y:S01]  /*0040*/  LDC.64 R6, c[0x0][0x390] ;  /* 0x0000e400ff067b82 */ /* 0x000ea20000000a00 */
[----:B0-----:R-:W3:Y:S04]  /*0050*/  LDG.E R2, desc[UR4][R2.64] ;  /* 0x0000000402027981 */ /* 0x001ee8000c1e1900 */
[----:B-1----:R-:W3:Y:S04]  /*0060*/  LDG.E R5, desc[UR4][R4.64] ;  /* 0x0000000404057981 */ /* 0x002ee8000c1e1900 */
[----:B--2---:R-:W3:Y:S01]  /*0070*/  LDG.E R6, desc[UR4][R6.64] ;  /* 0x0000000406067981 */ /* 0x004ee2000c1e1900 */
[----:B------:R-:W0:Y:S01]  /*0080*/  LDC.64 R8, c[0x0][0x398] ;  /* 0x0000e600ff087b82 */ /* 0x000e220000000a00 */
[----:B---3--:R-:W-:-:S05]  /*0090*/  SHF.R.W.U32 R11, R2, R6, R5 ;  /* 0x00000006020b7219 */ /* 0x008fca0000001e05 */
[----:B0-----:R-:W-:Y:S01]  /*00a0*/  STG.E desc[UR4][R8.64], R11 ;  /* 0x0000000b08007986 */ /* 0x001fe2000c101904 */
[----:B------:R-:W-:Y:S05]  /*00b0*/  EXIT ;  /* 0x000000000000794d */ /* 0x000fea0003800000 */
.L_x_0:
[----:B------:R-:W-:-:S00]  /*00c0*/  BRA `(.L_x_0) ;  /* 0xfffffffc00fc7947 */ /* 0x000fc0000383ffff */
[----:B------:R-:W-:-:S00]  /*00d0*/  NOP ;  /* 0x0000000000007918 */ /* 0x000fc00000000000 */
        /* <DEDUP_REMOVED lines=10> */
.L_x_4:


//--------------------- .text._Z15test_shf_l_wrapPjS_S_S_ --------------------------
	.section	.text._Z15test_shf_l_wrapPjS_S_S_,"ax",@progbits
	.align	128
        .global         _Z15test_shf_l_wrapPjS_S_S_
        .type           _Z15test_shf_l_wrapPjS_S_S_,@function
        .size           _Z15test_shf_l_wrapPjS_S_S_,(.L_x_5 - _Z15test_shf_l_wrapPjS_S_S_)
        .other          _Z15test_shf_l_wrapPjS_S_S_,@"STO_CUDA_ENTRY STV_DEFAULT"
_Z15test_shf_l_wrapPjS_S_S_:
.text._Z15test_shf_l_wrapPjS_S_S_:
        /* <DEDUP_REMOVED lines=9> */
[----:B---3--:R-:W-:-:S05]  /*0090*/  SHF.L.W.U32.HI R11, R2, R6, R5 ;  /* 0x00000006020b7219 */ /* 0x008fca0000010e05 */
[----:B0-----:R-:W-:Y:S01]  /*00a0*/  STG.E desc[UR4][R8.64], R11 ;  /* 0x0000000b08007986 */ /* 0x001fe2000c101904 */
[----:B------:R-:W-:Y:S05]  /*00b0*/  EXIT ;  /* 0x000000000000794d */ /* 0x000fea0003800000 */
.L_x_1:
        /* <DEDUP_REMOVED lines=12> */
.L_x_5:


//--------------------- .text._Z16test_shf_r_clampPjS_S_S_ --------------------------
	.section	.text._Z16test_shf_r_clampPjS_S_S_,"ax",@progbits
	.align	128
        .global         _Z16test_shf_r_clampPjS_S_S_
        .type           _Z16test_shf_r_clampPjS_S_S_,@function
        .size           _Z16test_shf_r_clampPjS_S_S_,(.L_x_6 - _Z16test_shf_r_clampPjS_S_S_)
        .other          _Z16test_shf_r_clampPjS_S_S_,@"STO_CUDA_ENTRY STV_DEFAULT"
_Z16test_shf_r_clampPjS_S_S_:
.text._Z16test_shf_r_clampPjS_S_S_:
        /* <DEDUP_REMOVED lines=9> */
[----:B---3--:R-:W-:-:S05]  /*0090*/  SHF.R.U32 R11, R2, R6, R5 ;  /* 0x00000006020b7219 */ /* 0x008fca0000001605 */
[----:B0-----:R-:W-:Y:S01]  /*00a0*/  STG.E desc[UR4][R8.64], R11 ;  /* 0x0000000b08007986 */ /* 0x001fe2000c101904 */
[----:B------:R-:W-:Y:S05]  /*00b0*/  EXIT ;  /* 0x000000000000794d */ /* 0x000fea0003800000 */
.L_x_2:
        /* <DEDUP_REMOVED lines=12> */
.L_x_6:


//--------------------- .text._Z16test_shf_l_clampPjS_S_S_ --------------------------
	.section	.text._Z16test_shf_l_clampPjS_S_S_,"ax",@progbits
	.align	128
        .global         _Z16test_shf_l_clampPjS_S_S_
        .type           _Z16test_shf_l_clampPjS_S_S_,@function
        .size           _Z16test_shf_l_clampPjS_S_S_,(.L_x_7 - _Z16test_shf_l_clampPjS_S_S_)
        .other          _Z16test_shf_l_clampPjS_S_S_,@"STO_CUDA_ENTRY STV_DEFAULT"
_Z16test_shf_l_clampPjS_S_S_:
.text._Z16test_shf_l_clampPjS_S_S_:
        /* <DEDUP_REMOVED lines=9> */
[----:B---3--:R-:W-:-:S05]  /*0090*/  SHF.L.U32.HI R11, R2, R6, R5 ;  /* 0x00000006020b7219 */ /* 0x008fca0000010605 */
[----:B0-----:R-:W-:Y:S01]  /*00a0*/  STG.E desc[UR4][R8.64], R11 ;  /* 0x0000000b08007986 */ /* 0x001fe2000c101904 */
[----:B------:R-:W-:Y:S05]  /*00b0*/  EXIT ;  /* 0x000000000000794d */ /* 0x000fea0003800000 */
.L_x_3:
        /* <DEDUP_REMOVED lines=12> */
.L_x_7:


//--------------------- .nv.shared.reserved.0     --------------------------
	.section	.nv.shared.reserved.0,"aw",@nobits
	.weak		__nv_reservedSMEM_offset_0_alias
	.size		__nv_reservedSMEM_offset_0_alias, 0, 64
	.other		__nv_reservedSMEM_offset_0_alias,@"STO_CUDA_RESERVED_SHARED STV_DEFAULT"
__nv_reservedSMEM_offset_0_alias:
	.zero		0
	.zero		64


//--------------------- .nv.constant0._Z15test_shf_r_wrapPjS_S_S_ --------------------------
	.section	.nv.constant0._Z15test_shf_r_wrapPjS_S_S_,"a",@progbits
	.sectionflags	@""
	.align	4
.nv.constant0._Z15test_shf_r_wrapPjS_S_S_:
	.zero		928


//--------------------- .nv.constant0._Z15test_shf_l_wrapPjS_S_S_ --------------------------
	.section	.nv.constant0._Z15test_shf_l_wrapPjS_S_S_,"a",@progbits
	.sectionflags	@""
	.align	4
.nv.constant0._Z15test_shf_l_wrapPjS_S_S_:
	.zero		928


//--------------------- .nv.constant0._Z16test_shf_r_clampPjS_S_S_ --------------------------
	.section	.nv.constant0._Z16test_shf_r_clampPjS_S_S_,"a",@progbits
	.sectionflags	@""
	.align	4
.nv.constant0._Z16test_shf_r_clampPjS_S_S_:
	.zero		928


//--------------------- .nv.constant0._Z16test_shf_l_clampPjS_S_S_ --------------------------
	.section	.nv.constant0._Z16test_shf_l_clampPjS_S_S_,"a",@progbits
	.sectionflags	@""
	.align	4
.nv.constant0._Z16test_shf_l_clampPjS_S_S_:
	.zero		928


//--------------------- SYMBOLS --------------------------

	.type		.nv.reservedSmem.offset0,@object
	.size		.nv.reservedSmem.offset0,0x4
